//
// Generated by NVIDIA NVVM Compiler
//
// Compiler Build ID: CL-36424714
// Cuda compilation tools, release 13.0, V13.0.88
// Based on NVVM 20.0.0
//

.version 9.0
.target sm_100
.address_size 64

	// .globl	_Z15matrixTransposePKfPfii

.visible .entry _Z15matrixTransposePKfPfii(
	.param .u64 .ptr .align 1 _Z15matrixTransposePKfPfii_param_0,
	.param .u64 .ptr .align 1 _Z15matrixTransposePKfPfii_param_1,
	.param .u32 _Z15matrixTransposePKfPfii_param_2,
	.param .u32 _Z15matrixTransposePKfPfii_param_3
)
{
	.reg .pred 	%p<4>;
	.reg .b32 	%r<13>;
	.reg .b32 	%f<2>;
	.reg .b64 	%rd<9>;

	ld.param.u64 	%rd1, [_Z15matrixTransposePKfPfii_param_0];
	ld.param.u64 	%rd2, [_Z15matrixTransposePKfPfii_param_1];
	ld.param.u32 	%r3, [_Z15matrixTransposePKfPfii_param_2];
	ld.param.u32 	%r4, [_Z15matrixTransposePKfPfii_param_3];
	mov.u32 	%r5, %ctaid.y;
	mov.u32 	%r6, %ntid.y;
	mov.u32 	%r7, %tid.y;
	mad.lo.s32 	%r1, %r5, %r6, %r7;
	mov.u32 	%r8, %ctaid.x;
	mov.u32 	%r9, %ntid.x;
	mov.u32 	%r10, %tid.x;
	mad.lo.s32 	%r2, %r8, %r9, %r10;
	setp.ge.s32 	%p1, %r1, %r4;
	setp.ge.s32 	%p2, %r2, %r3;
	or.pred  	%p3, %p2, %p1;
	@%p3 bra 	$L__BB0_2;
	cvta.to.global.u64 	%rd3, %rd1;
	cvta.to.global.u64 	%rd4, %rd2;
	mad.lo.s32 	%r11, %r3, %r1, %r2;
	mul.wide.s32 	%rd5, %r11, 4;
	add.s64 	%rd6, %rd3, %rd5;
	ld.global.f32 	%f1, [%rd6];
	mad.lo.s32 	%r12, %r4, %r2, %r1;
	mul.wide.s32 	%rd7, %r12, 4;
	add.s64 	%rd8, %rd4, %rd7;
	st.global.f32 	[%rd8], %f1;
$L__BB0_2:
	ret;

}
	// .globl	_Z11matrixTracePKfPfii
.visible .entry _Z11matrixTracePKfPfii(
	.param .u64 .ptr .align 1 _Z11matrixTracePKfPfii_param_0,
	.param .u64 .ptr .align 1 _Z11matrixTracePKfPfii_param_1,
	.param .u32 _Z11matrixTracePKfPfii_param_2,
	.param .u32 _Z11matrixTracePKfPfii_param_3
)
{
	.reg .pred 	%p<6>;
	.reg .b32 	%r<12>;
	.reg .b32 	%f<4>;
	.reg .b64 	%rd<7>;

	ld.param.u64 	%rd1, [_Z11matrixTracePKfPfii_param_0];
	ld.param.u64 	%rd2, [_Z11matrixTracePKfPfii_param_1];
	ld.param.u32 	%r2, [_Z11matrixTracePKfPfii_param_2];
	ld.param.u32 	%r3, [_Z11matrixTracePKfPfii_param_3];
	mov.u32 	%r4, %ctaid.y;
	mov.u32 	%r5, %ntid.y;
	mov.u32 	%r6, %tid.y;
	mad.lo.s32 	%r1, %r4, %r5, %r6;
	mov.u32 	%r7, %ctaid.x;
	mov.u32 	%r8, %ntid.x;
	mov.u32 	%r9, %tid.x;
	mad.lo.s32 	%r10, %r7, %r8, %r9;
	setp.ge.s32 	%p1, %r1, %r3;
	setp.ge.s32 	%p2, %r10, %r2;
	or.pred  	%p3, %p2, %p1;
	setp.ne.s32 	%p4, %r1, %r10;
	or.pred  	%p5, %p4, %p3;
	@%p5 bra 	$L__BB1_2;
	cvta.to.global.u64 	%rd3, %rd1;
	cvta.to.global.u64 	%rd4, %rd2;
	mad.lo.s32 	%r11, %r2, %r1, %r1;
	mul.wide.s32 	%rd5, %r11, 4;
	add.s64 	%rd6, %rd3, %rd5;
	ld.global.f32 	%f1, [%rd6];
	ld.global.f32 	%f2, [%rd4];
	add.f32 	%f3, %f1, %f2;
	st.global.f32 	[%rd4], %f3;
$L__BB1_2:
	ret;

}
	// .globl	_Z15matrixBroadcastPKfPfiif
.visible .entry _Z15matrixBroadcastPKfPfiif(
	.param .u64 .ptr .align 1 _Z15matrixBroadcastPKfPfiif_param_0,
	.param .u64 .ptr .align 1 _Z15matrixBroadcastPKfPfiif_param_1,
	.param .u32 _Z15matrixBroadcastPKfPfiif_param_2,
	.param .u32 _Z15matrixBroadcastPKfPfiif_param_3,
	.param .f32 _Z15matrixBroadcastPKfPfiif_param_4
)
{
	.reg .pred 	%p<4>;
	.reg .b32 	%r<12>;
	.reg .b32 	%f<4>;
	.reg .b64 	%rd<8>;

	ld.param.u64 	%rd1, [_Z15matrixBroadcastPKfPfiif_param_0];
	ld.param.u64 	%rd2, [_Z15matrixBroadcastPKfPfiif_param_1];
	ld.param.u32 	%r3, [_Z15matrixBroadcastPKfPfiif_param_2];
	ld.param.u32 	%r4, [_Z15matrixBroadcastPKfPfiif_param_3];
	ld.param.f32 	%f1, [_Z15matrixBroadcastPKfPfiif_param_4];
	mov.u32 	%r5, %ctaid.y;
	mov.u32 	%r6, %ntid.y;
	mov.u32 	%r7, %tid.y;
	mad.lo.s32 	%r1, %r5, %r6, %r7;
	mov.u32 	%r8, %ctaid.x;
	mov.u32 	%r9, %ntid.x;
	mov.u32 	%r10, %tid.x;
	mad.lo.s32 	%r2, %r8, %r9, %r10;
	setp.ge.s32 	%p1, %r1, %r4;
	setp.ge.s32 	%p2, %r2, %r3;
	or.pred  	%p3, %p2, %p1;
	@%p3 bra 	$L__BB2_2;
	cvta.to.global.u64 	%rd3, %rd1;
	cvta.to.global.u64 	%rd4, %rd2;
	mad.lo.s32 	%r11, %r3, %r1, %r2;
	mul.wide.s32 	%rd5, %r11, 4;
	add.s64 	%rd6, %rd3, %rd5;
	ld.global.f32 	%f2, [%rd6];
	mul.f32 	%f3, %f1, %f2;
	add.s64 	%rd7, %rd4, %rd5;
	st.global.f32 	[%rd7], %f3;
$L__BB2_2:
	ret;

}


// ===== COMPILED SASS (sm_100) =====

	.target	sm_100

	.elftype	@"ET_EXEC"


//--------------------- .note.nv.tkinfo           --------------------------
	.section	.note.nv.tkinfo,"",@"SHT_NOTE"
	.sectionflags	@"SHF_NOTE_NV_TKINFO"
	.tkinfo
        /*0018*/ 	.word	0x00000002
        /*0030*/ 	.string	""
        /*0030*/ 	.string	"ptxas"
        /*0030*/ 	.string	"Cuda compilation tools, release 13.0, V13.0.88"
        /*0030*/ 	.string	"Build cuda_13.0.r13.0/compiler.36424714_0"
        /*0030*/ 	.string	"-arch sm_100 -m 64 "



//--------------------- .note.nv.cuinfo           --------------------------
	.section	.note.nv.cuinfo,"",@"SHT_NOTE"
	.sectionflags	@"SHF_NOTE_NV_CUINFO"
        /*0018*/ 	.short	0x0002
        /*001a*/ 	.short	0x0064
        /*001c*/ 	.short	0x0082
	.zero		2


//--------------------- .nv.info                  --------------------------
	.section	.nv.info,"",@"SHT_CUDA_INFO"
	.align	4


	//----- nvinfo : EIATTR_REGCOUNT
	.align		4
        /*0000*/ 	.byte	0x04, 0x2f
        /*0002*/ 	.short	(.L_1 - .L_0)
	.align		4
.L_0:
        /*0004*/ 	.word	index@(_Z15matrixTransposePKfPfii)
        /*0008*/ 	.word	0x0000000a


	//----- nvinfo : EIATTR_FRAME_SIZE
	.align		4
.L_1:
        /*000c*/ 	.byte	0x04, 0x11
        /*000e*/ 	.short	(.L_3 - .L_2)
	.align		4
.L_2:
        /*0010*/ 	.word	index@(_Z15matrixTransposePKfPfii)
        /*0014*/ 	.word	0x00000000


	//----- nvinfo : EIATTR_REGCOUNT
	.align		4
.L_3:
        /*0018*/ 	.byte	0x04, 0x2f
        /*001a*/ 	.short	(.L_5 - .L_4)
	.align		4
.L_4:
        /*001c*/ 	.word	index@(_Z11matrixTracePKfPfii)
        /*0020*/ 	.word	0x0000000a


	//----- nvinfo : EIATTR_FRAME_SIZE
	.align		4
.L_5:
        /*0024*/ 	.byte	0x04, 0x11
        /*0026*/ 	.short	(.L_7 - .L_6)
	.align		4
.L_6:
        /*0028*/ 	.word	index@(_Z11matrixTracePKfPfii)
        /*002c*/ 	.word	0x00000000


	//----- nvinfo : EIATTR_REGCOUNT
	.align		4
.L_7:
        /*0030*/ 	.byte	0x04, 0x2f
        /*0032*/ 	.short	(.L_9 - .L_8)
	.align		4
.L_8:
        /*0034*/ 	.word	index@(_Z15matrixBroadcastPKfPfiif)
        /*0038*/ 	.word	0x0000000a


	//----- nvinfo : EIATTR_FRAME_SIZE
	.align		4
.L_9:
        /*003c*/ 	.byte	0x04, 0x11
        /*003e*/ 	.short	(.L_11 - .L_10)
	.align		4
.L_10:
        /*0040*/ 	.word	index@(_Z15matrixBroadcastPKfPfiif)
        /*0044*/ 	.word	0x00000000


	//----- nvinfo : EIATTR_MIN_STACK_SIZE
	.align		4
.L_11:
        /*0048*/ 	.byte	0x04, 0x12
        /*004a*/ 	.short	(.L_13 - .L_12)
	.align		4
.L_12:
        /*004c*/ 	.word	index@(_Z15matrixBroadcastPKfPfiif)
        /*0050*/ 	.word	0x00000000


	//----- nvinfo : EIATTR_MIN_STACK_SIZE
	.align		4
.L_13:
        /*0054*/ 	.byte	0x04, 0x12
        /*0056*/ 	.short	(.L_15 - .L_14)
	.align		4
.L_14:
        /*0058*/ 	.word	index@(_Z11matrixTracePKfPfii)
        /*005c*/ 	.word	0x00000000


	//----- nvinfo : EIATTR_MIN_STACK_SIZE
	.align		4
.L_15:
        /*0060*/ 	.byte	0x04, 0x12
        /*0062*/ 	.short	(.L_17 - .L_16)
	.align		4
.L_16:
        /*0064*/ 	.word	index@(_Z15matrixTransposePKfPfii)
        /*0068*/ 	.word	0x00000000
.L_17:


//--------------------- .nv.compat                --------------------------
	.section	.nv.compat,"",@"SHT_CUDA_COMPAT_INFO"
	.align	4
        /*0000*/ 	.byte	0x02, 0x09, 0x00, 0x00, 0x02, 0x02, 0x01, 0x00, 0x02, 0x05, 0x05, 0x00, 0x03, 0x07, 0x01, 0x01
        /*0010*/ 	.byte	0x02, 0x03, 0x00, 0x00, 0x02, 0x06, 0x01, 0x00, 0x04, 0x0b, 0x08, 0x00, 0x09, 0x00, 0x00, 0x00
        /*0020*/ 	.byte	0x00, 0x00, 0x00, 0x00


//--------------------- .nv.info._Z15matrixBroadcastPKfPfiif --------------------------
	.section	.nv.info._Z15matrixBroadcastPKfPfiif,"",@"SHT_CUDA_INFO"
	.sectionflags	@""
	.align	4


	//----- nvinfo : EIATTR_CUDA_API_VERSION
	.align		4
        /*0000*/ 	.byte	0x04, 0x37
        /*0002*/ 	.short	(.L_19 - .L_18)
.L_18:
        /*0004*/ 	.word	0x00000082


	//----- nvinfo : EIATTR_KPARAM_INFO
	.align		4
.L_19:
        /*0008*/ 	.byte	0x04, 0x17
        /*000a*/ 	.short	(.L_21 - .L_20)
.L_20:
        /*000c*/ 	.word	0x00000000
        /*0010*/ 	.short	0x0004
        /*0012*/ 	.short	0x0018
        /*0014*/ 	.byte	0x00, 0xf0, 0x11, 0x00


	//----- nvinfo : EIATTR_KPARAM_INFO
	.align		4
.L_21:
        /*0018*/ 	.byte	0x04, 0x17
        /*001a*/ 	.short	(.L_23 - .L_22)
.L_22:
        /*001c*/ 	.word	0x00000000
        /*0020*/ 	.short	0x0003
        /*0022*/ 	.short	0x0014
        /*0024*/ 	.byte	0x00, 0xf0, 0x11, 0x00


	//----- nvinfo : EIATTR_KPARAM_INFO
	.align		4
.L_23:
        /*0028*/ 	.byte	0x04, 0x17
        /*002a*/ 	.short	(.L_25 - .L_24)
.L_24:
        /*002c*/ 	.word	0x00000000
        /*0030*/ 	.short	0x0002
        /*0032*/ 	.short	0x0010
        /*0034*/ 	.byte	0x00, 0xf0, 0x11, 0x00


	//----- nvinfo : EIATTR_KPARAM_INFO
	.align		4
.L_25:
        /*0038*/ 	.byte	0x04, 0x17
        /*003a*/ 	.short	(.L_27 - .L_26)
.L_26:
        /*003c*/ 	.word	0x00000000
        /*0040*/ 	.short	0x0001
        /*0042*/ 	.short	0x0008
        /*0044*/ 	.byte	0x00, 0xf5, 0x21, 0x00


	//----- nvinfo : EIATTR_KPARAM_INFO
	.align		4
.L_27:
        /*0048*/ 	.byte	0x04, 0x17
        /*004a*/ 	.short	(.L_29 - .L_28)
.L_28:
        /*004c*/ 	.word	0x00000000
        /*0050*/ 	.short	0x0000
        /*0052*/ 	.short	0x0000
        /*0054*/ 	.byte	0x00, 0xf5, 0x21, 0x00


	//----- nvinfo : EIATTR_SPARSE_MMA_MASK
	.align		4
.L_29:
        /*0058*/ 	.byte	0x03, 0x50
        /*005a*/ 	.short	0x0000


	//----- nvinfo : EIATTR_MAXREG_COUNT
	.align		4
        /*005c*/ 	.byte	0x03, 0x1b
        /*005e*/ 	.short	0x00ff


	//----- nvinfo : EIATTR_MERCURY_ISA_VERSION
	.align		4
        /*0060*/ 	.byte	0x03, 0x5f
        /*0062*/ 	.short	0x0101


	//----- nvinfo : EIATTR_VRC_CTA_INIT_COUNT
	.align		4
        /*0064*/ 	.byte	0x02, 0x4a
	.zero		1
	.zero		1


	//----- nvinfo : EIATTR_EXIT_INSTR_OFFSETS
	.align		4
        /*0068*/ 	.byte	0x04, 0x1c
        /*006a*/ 	.short	(.L_31 - .L_30)


	//   ....[0]....
.L_30:
        /*006c*/ 	.word	0x000000c0


	//   ....[1]....
        /*0070*/ 	.word	0x00000170


	//----- nvinfo : EIATTR_CBANK_PARAM_SIZE
	.align		4
.L_31:
        /*0074*/ 	.byte	0x03, 0x19
        /*0076*/ 	.short	0x001c


	//----- nvinfo : EIATTR_PARAM_CBANK
	.align		4
        /*0078*/ 	.byte	0x04, 0x0a
        /*007a*/ 	.short	(.L_33 - .L_32)
	.align		4
.L_32:
        /*007c*/ 	.word	index@(.nv.constant0._Z15matrixBroadcastPKfPfiif)
        /*0080*/ 	.short	0x0380
        /*0082*/ 	.short	0x001c


	//----- nvinfo : EIATTR_SW_WAR
	.align		4
.L_33:
        /*0084*/ 	.byte	0x04, 0x36
        /*0086*/ 	.short	(.L_35 - .L_34)
.L_34:
        /*0088*/ 	.word	0x00000008
.L_35:


//--------------------- .nv.info._Z11matrixTracePKfPfii --------------------------
	.section	.nv.info._Z11matrixTracePKfPfii,"",@"SHT_CUDA_INFO"
	.sectionflags	@""
	.align	4


	//----- nvinfo : EIATTR_CUDA_API_VERSION
	.align		4
        /*0000*/ 	.byte	0x04, 0x37
        /*0002*/ 	.short	(.L_37 - .L_36)
.L_36:
        /*0004*/ 	.word	0x00000082


	//----- nvinfo : EIATTR_KPARAM_INFO
	.align		4
.L_37:
        /*0008*/ 	.byte	0x04, 0x17
        /*000a*/ 	.short	(.L_39 - .L_38)
.L_38:
        /*000c*/ 	.word	0x00000000
        /*0010*/ 	.short	0x0003
        /*0012*/ 	.short	0x0014
        /*0014*/ 	.byte	0x00, 0xf0, 0x11, 0x00


	//----- nvinfo : EIATTR_KPARAM_INFO
	.align		4
.L_39:
        /*0018*/ 	.byte	0x04, 0x17
        /*001a*/ 	.short	(.L_41 - .L_40)
.L_40:
        /*001c*/ 	.word	0x00000000
        /*0020*/ 	.short	0x0002
        /*0022*/ 	.short	0x0010
        /*0024*/ 	.byte	0x00, 0xf0, 0x11, 0x00


	//----- nvinfo : EIATTR_KPARAM_INFO
	.align		4
.L_41:
        /*0028*/ 	.byte	0x04, 0x17
        /*002a*/ 	.short	(.L_43 - .L_42)
.L_42:
        /*002c*/ 	.word	0x00000000
        /*0030*/ 	.short	0x0001
        /*0032*/ 	.short	0x0008
        /*0034*/ 	.byte	0x00, 0xf5, 0x21, 0x00


	//----- nvinfo : EIATTR_KPARAM_INFO
	.align		4
.L_43:
        /*0038*/ 	.byte	0x04, 0x17
        /*003a*/ 	.short	(.L_45 - .L_44)
.L_44:
        /*003c*/ 	.word	0x00000000
        /*0040*/ 	.short	0x0000
        /*0042*/ 	.short	0x0000
        /*0044*/ 	.byte	0x00, 0xf5, 0x21, 0x00


	//----- nvinfo : EIATTR_SPARSE_MMA_MASK
	.align		4
.L_45:
        /*0048*/ 	.byte	0x03, 0x50
        /*004a*/ 	.short	0x0000


	//----- nvinfo : EIATTR_MAXREG_COUNT
	.align		4
        /*004c*/ 	.byte	0x03, 0x1b
        /*004e*/ 	.short	0x00ff


	//----- nvinfo : EIATTR_MERCURY_ISA_VERSION
	.align		4
        /*0050*/ 	.byte	0x03, 0x5f
        /*0052*/ 	.short	0x0101


	//----- nvinfo : EIATTR_VRC_CTA_INIT_COUNT
	.align		4
        /*0054*/ 	.byte	0x02, 0x4a
	.zero		1
	.zero		1


	//----- nvinfo : EIATTR_EXIT_INSTR_OFFSETS
	.align		4
        /*0058*/ 	.byte	0x04, 0x1c
        /*005a*/ 	.short	(.L_47 - .L_46)


	//   ....[0]....
.L_46:
        /*005c*/ 	.word	0x000000d0


	//   ....[1]....
        /*0060*/ 	.word	0x00000170


	//----- nvinfo : EIATTR_CBANK_PARAM_SIZE
	.align		4
.L_47:
        /*0064*/ 	.byte	0x03, 0x19
        /*0066*/ 	.short	0x0018


	//----- nvinfo : EIATTR_PARAM_CBANK
	.align		4
        /*0068*/ 	.byte	0x04, 0x0a
        /*006a*/ 	.short	(.L_49 - .L_48)
	.align		4
.L_48:
        /*006c*/ 	.word	index@(.nv.constant0._Z11matrixTracePKfPfii)
        /*0070*/ 	.short	0x0380
        /*0072*/ 	.short	0x0018


	//----- nvinfo : EIATTR_SW_WAR
	.align		4
.L_49:
        /*0074*/ 	.byte	0x04, 0x36
        /*0076*/ 	.short	(.L_51 - .L_50)
.L_50:
        /*0078*/ 	.word	0x00000008
.L_51:


//--------------------- .nv.info._Z15matrixTransposePKfPfii --------------------------
	.section	.nv.info._Z15matrixTransposePKfPfii,"",@"SHT_CUDA_INFO"
	.sectionflags	@""
	.align	4


	//----- nvinfo : EIATTR_CUDA_API_VERSION
	.align		4
        /*0000*/ 	.byte	0x04, 0x37
        /*0002*/ 	.short	(.L_53 - .L_52)
.L_52:
        /*0004*/ 	.word	0x00000082


	//----- nvinfo : EIATTR_KPARAM_INFO
	.align		4
.L_53:
        /*0008*/ 	.byte	0x04, 0x17
        /*000a*/ 	.short	(.L_55 - .L_54)
.L_54:
        /*000c*/ 	.word	0x00000000
        /*0010*/ 	.short	0x0003
        /*0012*/ 	.short	0x0014
        /*0014*/ 	.byte	0x00, 0xf0, 0x11, 0x00


	//----- nvinfo : EIATTR_KPARAM_INFO
	.align		4
.L_55:
        /*0018*/ 	.byte	0x04, 0x17
        /*001a*/ 	.short	(.L_57 - .L_56)
.L_56:
        /*001c*/ 	.word	0x00000000
        /*0020*/ 	.short	0x0002
        /*0022*/ 	.short	0x0010
        /*0024*/ 	.byte	0x00, 0xf0, 0x11, 0x00


	//----- nvinfo : EIATTR_KPARAM_INFO
	.align		4
.L_57:
        /*0028*/ 	.byte	0x04, 0x17
        /*002a*/ 	.short	(.L_59 - .L_58)
.L_58:
        /*002c*/ 	.word	0x00000000
        /*0030*/ 	.short	0x0001
        /*0032*/ 	.short	0x0008
        /*0034*/ 	.byte	0x00, 0xf5, 0x21, 0x00


	//----- nvinfo : EIATTR_KPARAM_INFO
	.align		4
.L_59:
        /*0038*/ 	.byte	0x04, 0x17
        /*003a*/ 	.short	(.L_61 - .L_60)
.L_60:
        /*003c*/ 	.word	0x00000000
        /*0040*/ 	.short	0x0000
        /*0042*/ 	.short	0x0000
        /*0044*/ 	.byte	0x00, 0xf5, 0x21, 0x00


	//----- nvinfo : EIATTR_SPARSE_MMA_MASK
	.align		4
.L_61:
        /*0048*/ 	.byte	0x03, 0x50
        /*004a*/ 	.short	0x0000


	//----- nvinfo : EIATTR_MAXREG_COUNT
	.align		4
        /*004c*/ 	.byte	0x03, 0x1b
        /*004e*/ 	.short	0x00ff


	//----- nvinfo : EIATTR_MERCURY_ISA_VERSION
	.align		4
        /*0050*/ 	.byte	0x03, 0x5f
        /*0052*/ 	.short	0x0101


	//----- nvinfo : EIATTR_VRC_CTA_INIT_COUNT
	.align		4
        /*0054*/ 	.byte	0x02, 0x4a
	.zero		1
	.zero		1


	//----- nvinfo : EIATTR_EXIT_INSTR_OFFSETS
	.align		4
        /*0058*/ 	.byte	0x04, 0x1c
        /*005a*/ 	.short	(.L_63 - .L_62)


	//   ....[0]....
.L_62:
        /*005c*/ 	.word	0x000000c0


	//   ....[1]....
        /*0060*/ 	.word	0x00000160


	//----- nvinfo : EIATTR_CBANK_PARAM_SIZE
	.align		4
.L_63:
        /*0064*/ 	.byte	0x03, 0x19
        /*0066*/ 	.short	0x0018


	//----- nvinfo : EIATTR_PARAM_CBANK
	.align		4
        /*0068*/ 	.byte	0x04, 0x0a
        /*006a*/ 	.short	(.L_65 - .L_64)
	.align		4
.L_64:
        /*006c*/ 	.word	index@(.nv.constant0._Z15matrixTransposePKfPfii)
        /*0070*/ 	.short	0x0380
        /*0072*/ 	.short	0x0018


	//----- nvinfo : EIATTR_SW_WAR
	.align		4
.L_65:
        /*0074*/ 	.byte	0x04, 0x36
        /*0076*/ 	.short	(.L_67 - .L_66)
.L_66:
        /*0078*/ 	.word	0x00000008
.L_67:


//--------------------- .nv.callgraph             --------------------------
	.section	.nv.callgraph,"",@"SHT_CUDA_CALLGRAPH"
	.align	4
	.sectionentsize	8
	.align		4
        /*0000*/ 	.word	0x00000000
	.align		4
        /*0004*/ 	.word	0xffffffff
	.align		4
        /*0008*/ 	.word	0x00000000
	.align		4
        /*000c*/ 	.word	0xfffffffe
	.align		4
        /*0010*/ 	.word	0x00000000
	.align		4
        /*0014*/ 	.word	0xfffffffd
	.align		4
        /*0018*/ 	.word	0x00000000
	.align		4
        /*001c*/ 	.word	0xfffffffc


//--------------------- .text._Z15matrixBroadcastPKfPfiif --------------------------
	.section	.text._Z15matrixBroadcastPKfPfiif,"ax",@progbits
	.align	128
        .global         _Z15matrixBroadcastPKfPfiif
        .type           _Z15matrixBroadcastPKfPfiif,@function
        .size           _Z15matrixBroadcastPKfPfiif,(.L_x_3 - _Z15matrixBroadcastPKfPfiif)
        .other          _Z15matrixBroadcastPKfPfiif,@"STO_CUDA_ENTRY STV_DEFAULT"
_Z15matrixBroadcastPKfPfiif:
.text._Z15matrixBroadcastPKfPfiif:
[----:B------:R-:W-:Y:S01]  /*0000*/  LDC R1, c[0x0][0x37c] ;  /* 0x0000df00ff017b82 */ /* 0x000fe20000000800 */
[----:B------:R-:W0:Y:S07]  /*0010*/  S2R R3, SR_TID.Y ;  /* 0x0000000000037919 */ /* 0x000e2e0000002200 */
[----:B------:R-:W0:Y:S01]  /*0020*/  S2UR UR4, SR_CTAID.Y ;  /* 0x00000000000479c3 */ /* 0x000e220000002600 */
[----:B------:R-:W1:Y:S01]  /*0030*/  LDCU.64 UR6, c[0x0][0x390] ;  /* 0x00007200ff0677ac */ /* 0x000e620008000a00 */
[----:B------:R-:W2:Y:S06]  /*0040*/  S2R R2, SR_TID.X ;  /* 0x0000000000027919 */ /* 0x000eac0000002100 */
[----:B------:R-:W0:Y:S08]  /*0050*/  LDC R0, c[0x0][0x364] ;  /* 0x0000d900ff007b82 */ /* 0x000e300000000800 */
[----:B------:R-:W2:Y:S08]  /*0060*/  S2UR UR5, SR_CTAID.X ;  /* 0x00000000000579c3 */ /* 0x000eb00000002500 */
[----:B------:R-:W2:Y:S01]  /*0070*/  LDC R5, c[0x0][0x360] ;  /* 0x0000d800ff057b82 */ /* 0x000ea20000000800 */
[----:B0-----:R-:W-:-:S05]  /*0080*/  IMAD R0, R0, UR4, R3 ;  /* 0x0000000400007c24 */ /* 0x001fca000f8e0203 */
[----:B-1----:R-:W-:Y:S01]  /*0090*/  ISETP.GE.AND P0, PT, R0, UR7, PT ;  /* 0x0000000700007c0c */ /* 0x002fe2000bf06270 */
[----:B--2---:R-:W-:-:S05]  /*00a0*/  IMAD R5, R5, UR5, R2 ;  /* 0x0000000505057c24 */ /* 0x004fca000f8e0202 */
[----:B------:R-:W-:-:S13]  /*00b0*/  ISETP.GE.OR P0, PT, R5, UR6, P0 ;  /* 0x0000000605007c0c */ /* 0x000fda0008706670 */
[----:B------:R-:W-:Y:S05]  /*00c0*/  @P0 EXIT ;  /* 0x000000000000094d */ /* 0x000fea0003800000 */
[----:B------:R-:W0:Y:S01]  /*00d0*/  LDC.64 R2, c[0x0][0x380] ;  /* 0x0000e000ff027b82 */ /* 0x000e220000000a00 */
[----:B------:R-:W1:Y:S01]  /*00e0*/  LDCU.64 UR4, c[0x0][0x358] ;  /* 0x00006b00ff0477ac */ /* 0x000e620008000a00 */
[----:B------:R-:W-:Y:S01]  /*00f0*/  IMAD R7, R0, UR6, R5 ;  /* 0x0000000600077c24 */ /* 0x000fe2000f8e0205 */
[----:B------:R-:W2:Y:S05]  /*0100*/  LDCU UR7, c[0x0][0x398] ;  /* 0x00007300ff0777ac */ /* 0x000eaa0008000800 */
[----:B------:R-:W3:Y:S01]  /*0110*/  LDC.64 R4, c[0x0][0x388] ;  /* 0x0000e200ff047b82 */ /* 0x000ee20000000a00 */
[----:B0-----:R-:W-:-:S06]  /*0120*/  IMAD.WIDE R2, R7, 0x4, R2 ;  /* 0x0000000407027825 */ /* 0x001fcc00078e0202 */
[----:B-1----:R-:W2:Y:S01]  /*0130*/  LDG.E R2, desc[UR4][R2.64] ;  /* 0x0000000402027981 */ /* 0x002ea2000c1e1900 */
[----:B---3--:R-:W-:-:S04]  /*0140*/  IMAD.WIDE R4, R7, 0x4, R4 ;  /* 0x0000000407047825 */ /* 0x008fc800078e0204 */
[----:B--2---:R-:W-:-:S05]  /*0150*/  FMUL R7, R2, UR7 ;  /* 0x0000000702077c20 */ /* 0x004fca0008400000 */
[----:B------:R-:W-:Y:S01]  /*0160*/  STG.E desc[UR4][R4.64], R7 ;  /* 0x0000000704007986 */ /* 0x000fe2000c101904 */
[----:B------:R-:W-:Y:S05]  /*0170*/  EXIT ;  /* 0x000000000000794d */ /* 0x000fea0003800000 */
.L_x_0:
[----:B------:R-:W-:-:S00]  /*0180*/  BRA `(.L_x_0) ;  /* 0xfffffffc00fc7947 */ /* 0x000fc0000383ffff */
[----:B------:R-:W-:-:S00]  /*0190*/  NOP ;  /* 0x0000000000007918 */ /* 0x000fc00000000000 */
        /* <DEDUP_REMOVED lines=14> */
.L_x_3:


//--------------------- .text._Z11matrixTracePKfPfii --------------------------
	.section	.text._Z11matrixTracePKfPfii,"ax",@progbits
	.align	128
        .global         _Z11matrixTracePKfPfii
        .type           _Z11matrixTracePKfPfii,@function
        .size           _Z11matrixTracePKfPfii,(.L_x_4 - _Z11matrixTracePKfPfii)
        .other          _Z11matrixTracePKfPfii,@"STO_CUDA_ENTRY STV_DEFAULT"
_Z11matrixTracePKfPfii:
.text._Z11matrixTracePKfPfii:
        /* <DEDUP_REMOVED lines=11> */
[----:B------:R-:W-:-:S04]  /*00b0*/  ISETP.GE.OR P0, PT, R3, UR6, P0 ;  /* 0x0000000603007c0c */ /* 0x000fc80008706670 */
[----:B------:R-:W-:-:S13]  /*00c0*/  ISETP.NE.OR P0, PT, R0, R3, P0 ;  /* 0x000000030000720c */ /* 0x000fda0000705670 */
[----:B------:R-:W-:Y:S05]  /*00d0*/  @P0 EXIT ;  /* 0x000000000000094d */ /* 0x000fea0003800000 */
[----:B------:R-:W0:Y:S01]  /*00e0*/  LDC.64 R2, c[0x0][0x380] ;  /* 0x0000e000ff027b82 */ /* 0x000e220000000a00 */
[----:B------:R-:W1:Y:S01]  /*00f0*/  LDCU.64 UR4, c[0x0][0x358] ;  /* 0x00006b00ff0477ac */ /* 0x000e620008000a00 */
[----:B------:R-:W-:-:S06]  /*0100*/  IMAD R7, R0, UR6, R0 ;  /* 0x0000000600077c24 */ /* 0x000fcc000f8e0200 */
[----:B------:R-:W2:Y:S01]  /*0110*/  LDC.64 R4, c[0x0][0x388] ;  /* 0x0000e200ff047b82 */ /* 0x000ea20000000a00 */
[----:B0-----:R-:W-:-:S06]  /*0120*/  IMAD.WIDE R2, R7, 0x4, R2 ;  /* 0x0000000407027825 */ /* 0x001fcc00078e0202 */
[----:B-1----:R-:W3:Y:S04]  /*0130*/  LDG.E R2, desc[UR4][R2.64] ;  /* 0x0000000402027981 */ /* 0x002ee8000c1e1900 */
[----:B--2---:R-:W3:Y:S02]  /*0140*/  LDG.E R7, desc[UR4][R4.64] ;  /* 0x0000000404077981 */ /* 0x004ee4000c1e1900 */
[----:B---3--:R-:W-:-:S05]  /*0150*/  FADD R7, R2, R7 ;  /* 0x0000000702077221 */ /* 0x008fca0000000000 */
[----:B------:R-:W-:Y:S01]  /*0160*/  STG.E desc[UR4][R4.64], R7 ;  /* 0x0000000704007986 */ /* 0x000fe2000c101904 */
[----:B------:R-:W-:Y:S05]  /*0170*/  EXIT ;  /* 0x000000000000794d */ /* 0x000fea0003800000 */
.L_x_1:
        /* <DEDUP_REMOVED lines=16> */
.L_x_4:


//--------------------- .text._Z15matrixTransposePKfPfii --------------------------
	.section	.text._Z15matrixTransposePKfPfii,"ax",@progbits
	.align	128
        .global         _Z15matrixTransposePKfPfii
        .type           _Z15matrixTransposePKfPfii,@function
        .size           _Z15matrixTransposePKfPfii,(.L_x_5 - _Z15matrixTransposePKfPfii)
        .other          _Z15matrixTransposePKfPfii,@"STO_CUDA_ENTRY STV_DEFAULT"
_Z15matrixTransposePKfPfii:
.text._Z15matrixTransposePKfPfii:
        /* <DEDUP_REMOVED lines=15> */
[----:B------:R-:W-:-:S04]  /*00f0*/  IMAD R5, R0, UR6, R7 ;  /* 0x0000000600057c24 */ /* 0x000fc8000f8e0207 */
[----:B0-----:R-:W-:Y:S02]  /*0100*/  IMAD.WIDE R2, R5, 0x4, R2 ;  /* 0x0000000405027825 */ /* 0x001fe400078e0202 */
[----:B------:R-:W0:Y:S04]  /*0110*/  LDC.64 R4, c[0x0][0x388] ;  /* 0x0000e200ff047b82 */ /* 0x000e280000000a00 */
[----:B-1----:R-:W2:Y:S01]  /*0120*/  LDG.E R3, desc[UR4][R2.64] ;  /* 0x0000000402037981 */ /* 0x002ea2000c1e1900 */
[----:B------:R-:W-:-:S04]  /*0130*/  IMAD R7, R7, UR7, R0 ;  /* 0x0000000707077c24 */ /* 0x000fc8000f8e0200 */
[----:B0-----:R-:W-:-:S05]  /*0140*/  IMAD.WIDE R4, R7, 0x4, R4 ;  /* 0x0000000407047825 */ /* 0x001fca00078e0204 */
[----:B--2---:R-:W-:Y:S01]  /*0150*/  STG.E desc[UR4][R4.64], R3 ;  /* 0x0000000304007986 */ /* 0x004fe2000c101904 */
[----:B------:R-:W-:Y:S05]  /*0160*/  EXIT ;  /* 0x000000000000794d */ /* 0x000fea0003800000 */
.L_x_2:
        /* <DEDUP_REMOVED lines=9> */
.L_x_5:


//--------------------- .nv.shared.reserved.0     --------------------------
	.section	.nv.shared.reserved.0,"aw",@nobits
	.weak		__nv_reservedSMEM_offset_0_alias
	.size		__nv_reservedSMEM_offset_0_alias, 0, 64
	.other		__nv_reservedSMEM_offset_0_alias,@"STO_CUDA_RESERVED_SHARED STV_DEFAULT"
__nv_reservedSMEM_offset_0_alias:
	.zero		0
	.zero		64


//--------------------- .nv.constant0._Z15matrixBroadcastPKfPfiif --------------------------
	.section	.nv.constant0._Z15matrixBroadcastPKfPfiif,"a",@progbits
	.sectionflags	@""
	.align	4
.nv.constant0._Z15matrixBroadcastPKfPfiif:
	.zero		924


//--------------------- .nv.constant0._Z11matrixTracePKfPfii --------------------------
	.section	.nv.constant0._Z11matrixTracePKfPfii,"a",@progbits
	.sectionflags	@""
	.align	4
.nv.constant0._Z11matrixTracePKfPfii:
	.zero		920


//--------------------- .nv.constant0._Z15matrixTransposePKfPfii --------------------------
	.section	.nv.constant0._Z15matrixTransposePKfPfii,"a",@progbits
	.sectionflags	@""
	.align	4
.nv.constant0._Z15matrixTransposePKfPfii:
	.zero		920


//--------------------- SYMBOLS --------------------------

	.type		.nv.reservedSmem.offset0,@object
	.size		.nv.reservedSmem.offset0,0x4
